	.version 2.1
	.target sm_20
	// compiled with /usr/local/cuda3.1/cuda/open64/lib//be
	// nvopencc 3.1 built on 2010-06-07

	//-----------------------------------------------------------
	// Compiling /tmp/tmpxft_00001dbb_00000000-7_scan_workefficient_kernel.cpp3.i (/tmp/ccBI#.PMiWhO)
	//-----------------------------------------------------------

	//-----------------------------------------------------------
	// Options:
	//-----------------------------------------------------------
	//  Target:ptx, ISA:sm_20, Endian:little, Pointer Size:64
	//  -O3	(Optimization level)
	//  -g0	(Debug level)
	//  -m2	(Report advisories)
	//-----------------------------------------------------------

	.file	1	"<command-line>"
	.file	2	"/tmp/tmpxft_00001dbb_00000000-6_scan_workefficient_kernel.cudafe2.gpu"
	.file	3	"/usr/lib/gcc/x86_64-linux-gnu/4.4.3/include/stddef.h"
	.file	4	"/usr/local/cuda3.1/cuda/bin/../include/crt/device_runtime.h"
	.file	5	"/usr/local/cuda3.1/cuda/bin/../include/host_defines.h"
	.file	6	"/usr/local/cuda3.1/cuda/bin/../include/builtin_types.h"
	.file	7	"/usr/local/cuda3.1/cuda/bin/../include/device_types.h"
	.file	8	"/usr/local/cuda3.1/cuda/bin/../include/driver_types.h"
	.file	9	"/usr/local/cuda3.1/cuda/bin/../include/surface_types.h"
	.file	10	"/usr/local/cuda3.1/cuda/bin/../include/texture_types.h"
	.file	11	"/usr/local/cuda3.1/cuda/bin/../include/vector_types.h"
	.file	12	"/usr/local/cuda3.1/cuda/bin/../include/device_launch_parameters.h"
	.file	13	"/usr/local/cuda3.1/cuda/bin/../include/crt/storage_class.h"
	.file	14	"/usr/include/bits/types.h"
	.file	15	"/usr/include/time.h"
	.file	16	"/home/andrew/repositories/gpuocelot/tests/cuda2.2/tests/scan/scan_workefficient_kernel.cu"
	.file	17	"/usr/local/cuda3.1/cuda/bin/../include/common_functions.h"
	.file	18	"/usr/local/cuda3.1/cuda/bin/../include/math_functions.h"
	.file	19	"/usr/local/cuda3.1/cuda/bin/../include/math_constants.h"
	.file	20	"/usr/local/cuda3.1/cuda/bin/../include/device_functions.h"
	.file	21	"/usr/local/cuda3.1/cuda/bin/../include/sm_11_atomic_functions.h"
	.file	22	"/usr/local/cuda3.1/cuda/bin/../include/sm_12_atomic_functions.h"
	.file	23	"/usr/local/cuda3.1/cuda/bin/../include/sm_13_double_functions.h"
	.file	24	"/usr/local/cuda3.1/cuda/bin/../include/sm_20_atomic_functions.h"
	.file	25	"/usr/local/cuda3.1/cuda/bin/../include/sm_20_intrinsics.h"
	.file	26	"/usr/local/cuda3.1/cuda/bin/../include/surface_functions.h"
	.file	27	"/usr/local/cuda3.1/cuda/bin/../include/texture_fetch_functions.h"
	.file	28	"/usr/local/cuda3.1/cuda/bin/../include/math_functions_dbl_ptx3.h"

	.extern	.shared .align 4 .b8 temp[];

	.entry _Z18scan_workefficientPfS_i (
		.param .u64 __cudaparm__Z18scan_workefficientPfS_i_g_odata,
		.param .u64 __cudaparm__Z18scan_workefficientPfS_i_g_idata,
		.param .s32 __cudaparm__Z18scan_workefficientPfS_i_n)
	{
	.reg .u32 %r<21>;
	.reg .u64 %rd<25>;
	.reg .f32 %f<14>;
	.reg .pred %p<9>;
	.loc	16	48	0
$LDWbegin__Z18scan_workefficientPfS_i:
	mov.u64 	%rd1, temp;
	.loc	16	58	0
	cvt.s32.u32 	%r1, %tid.x;
	mul.lo.s32 	%r2, %r1, 2;
	cvt.s64.s32 	%rd2, %r2;
	mul.wide.s32 	%rd3, %r2, 4;
	ld.param.u64 	%rd4, [__cudaparm__Z18scan_workefficientPfS_i_g_idata];
	add.u64 	%rd5, %rd4, %rd3;
	add.u64 	%rd6, %rd3, %rd1;
	ld.global.f32 	%f1, [%rd5+0];
	st.shared.f32 	[%rd6+0], %f1;
	.loc	16	59	0
	ld.global.f32 	%f2, [%rd5+4];
	st.shared.f32 	[%rd6+4], %f2;
	.loc	16	62	0
	ld.param.s32 	%r3, [__cudaparm__Z18scan_workefficientPfS_i_n];
	shr.s32 	%r4, %r3, 1;
	mov.s32 	%r5, %r4;
	mov.u32 	%r6, 0;
	setp.le.s32 	%p1, %r4, %r6;
	@%p1 bra 	$Lt_0_8194;
	mov.s32 	%r7, 1;
$Lt_0_5122:
 //<loop> Loop body line 64
	.loc	16	64	0
	bar.sync 	0;
	setp.le.s32 	%p2, %r5, %r1;
	@%p2 bra 	$Lt_0_5378;
 //<loop> Part of loop body line 64, head labeled $Lt_0_5122
	.loc	16	71	0
	add.s32 	%r8, %r2, 2;
	mul.lo.s32 	%r9, %r7, %r8;
	cvt.s64.s32 	%rd7, %r9;
	mul.wide.s32 	%rd8, %r9, 4;
	add.u64 	%rd9, %rd1, %rd8;
	ld.shared.f32 	%f3, [%rd9+-4];
	add.s32 	%r10, %r2, 1;
	mul.lo.s32 	%r11, %r7, %r10;
	cvt.s64.s32 	%rd10, %r11;
	mul.wide.s32 	%rd11, %r11, 4;
	add.u64 	%rd12, %rd1, %rd11;
	ld.shared.f32 	%f4, [%rd12+-4];
	add.f32 	%f5, %f3, %f4;
	st.shared.f32 	[%rd9+-4], %f5;
$Lt_0_5378:
 //<loop> Part of loop body line 64, head labeled $Lt_0_5122
	.loc	16	74	0
	mul.lo.s32 	%r7, %r7, 2;
	.loc	16	62	0
	shr.s32 	%r5, %r5, 1;
	mov.u32 	%r12, 0;
	setp.gt.s32 	%p3, %r5, %r12;
	@%p3 bra 	$Lt_0_5122;
	bra.uni 	$Lt_0_4610;
$Lt_0_8194:
	mov.s32 	%r7, 1;
$Lt_0_4610:
	mov.u32 	%r13, 0;
	setp.ne.s32 	%p4, %r1, %r13;
	@%p4 bra 	$Lt_0_6146;
	.loc	16	82	0
	mov.f32 	%f6, 0f00000000;     	// 0
	cvt.s64.s32 	%rd13, %r3;
	mul.wide.s32 	%rd14, %r3, 4;
	add.u64 	%rd15, %rd1, %rd14;
	st.shared.f32 	[%rd15+-4], %f6;
$Lt_0_6146:
	mov.u32 	%r14, 1;
	setp.le.s32 	%p5, %r3, %r14;
	@%p5 bra 	$Lt_0_6658;
	mov.s32 	%r15, 1;
$Lt_0_7170:
 //<loop> Loop body line 82, nesting depth: 1, estimated iterations: unknown
	.loc	16	88	0
	shr.s32 	%r7, %r7, 1;
	.loc	16	89	0
	bar.sync 	0;
	setp.le.s32 	%p6, %r15, %r1;
	@%p6 bra 	$Lt_0_7426;
 //<loop> Part of loop body line 82, head labeled $Lt_0_7170
	.loc	16	96	0
	add.s32 	%r16, %r2, 1;
	mul.lo.s32 	%r17, %r7, %r16;
	cvt.s64.s32 	%rd16, %r17;
	mul.wide.s32 	%rd17, %r17, 4;
	add.u64 	%rd18, %rd1, %rd17;
	ld.shared.f32 	%f7, [%rd18+-4];
	.loc	16	97	0
	add.s32 	%r18, %r2, 2;
	mul.lo.s32 	%r19, %r7, %r18;
	cvt.s64.s32 	%rd19, %r19;
	mul.wide.s32 	%rd20, %r19, 4;
	add.u64 	%rd21, %rd1, %rd20;
	ld.shared.f32 	%f8, [%rd21+-4];
	st.shared.f32 	[%rd18+-4], %f8;
	.loc	16	98	0
	ld.shared.f32 	%f9, [%rd21+-4];
	add.f32 	%f10, %f9, %f7;
	st.shared.f32 	[%rd21+-4], %f10;
$Lt_0_7426:
 //<loop> Part of loop body line 82, head labeled $Lt_0_7170
	.loc	16	86	0
	mul.lo.s32 	%r15, %r15, 2;
	setp.lt.s32 	%p7, %r15, %r3;
	@%p7 bra 	$Lt_0_7170;
$Lt_0_6658:
	.loc	16	102	0
	bar.sync 	0;
	.loc	16	105	0
	ld.param.u64 	%rd22, [__cudaparm__Z18scan_workefficientPfS_i_g_odata];
	add.u64 	%rd23, %rd22, %rd3;
	ld.shared.f32 	%f11, [%rd6+0];
	st.global.f32 	[%rd23+0], %f11;
	.loc	16	106	0
	ld.shared.f32 	%f12, [%rd6+4];
	st.global.f32 	[%rd23+4], %f12;
	.loc	16	107	0
	exit;
$LDWend__Z18scan_workefficientPfS_i:
	} // _Z18scan_workefficientPfS_i



// ===== COMPILED SASS (sm_100) =====

	.target	sm_100

	.elftype	@"ET_EXEC"


//--------------------- .note.nv.tkinfo           --------------------------
	.section	.note.nv.tkinfo,"",@"SHT_NOTE"
	.sectionflags	@"SHF_NOTE_NV_TKINFO"
	.tkinfo
        /*0018*/ 	.word	0x00000002
        /*0030*/ 	.string	""
        /*0030*/ 	.string	"ptxas"
        /*0030*/ 	.string	"Cuda compilation tools, release 13.0, V13.0.88"
        /*0030*/ 	.string	"Build cuda_13.0.r13.0/compiler.36424714_0"
        /*0030*/ 	.string	"-arch sm_100 "



//--------------------- .note.nv.cuinfo           --------------------------
	.section	.note.nv.cuinfo,"",@"SHT_NOTE"
	.sectionflags	@"SHF_NOTE_NV_CUINFO"
        /*0018*/ 	.short	0x0002
        /*001a*/ 	.short	0x0014
        /*001c*/ 	.short	0x0082
	.zero		2


//--------------------- .nv.info                  --------------------------
	.section	.nv.info,"",@"SHT_CUDA_INFO"
	.align	4


	//----- nvinfo : EIATTR_REGCOUNT
	.align		4
        /*0000*/ 	.byte	0x04, 0x2f
        /*0002*/ 	.short	(.L_1 - .L_0)
	.align		4
.L_0:
        /*0004*/ 	.word	index@(_Z18scan_workefficientPfS_i)
        /*0008*/ 	.word	0x0000000d


	//----- nvinfo : EIATTR_FRAME_SIZE
	.align		4
.L_1:
        /*000c*/ 	.byte	0x04, 0x11
        /*000e*/ 	.short	(.L_3 - .L_2)
	.align		4
.L_2:
        /*0010*/ 	.word	index@(_Z18scan_workefficientPfS_i)
        /*0014*/ 	.word	0x00000000


	//----- nvinfo : EIATTR_MIN_STACK_SIZE
	.align		4
.L_3:
        /*0018*/ 	.byte	0x04, 0x12
        /*001a*/ 	.short	(.L_5 - .L_4)
	.align		4
.L_4:
        /*001c*/ 	.word	index@(_Z18scan_workefficientPfS_i)
        /*0020*/ 	.word	0x00000000
.L_5:


//--------------------- .nv.compat                --------------------------
	.section	.nv.compat,"",@"SHT_CUDA_COMPAT_INFO"
	.align	4
        /*0000*/ 	.byte	0x02, 0x09, 0x00, 0x00, 0x02, 0x02, 0x01, 0x00, 0x02, 0x05, 0x05, 0x00, 0x03, 0x07, 0x01, 0x01
        /*0010*/ 	.byte	0x02, 0x03, 0x00, 0x00, 0x02, 0x06, 0x01, 0x00, 0x04, 0x0b, 0x08, 0x00, 0x09, 0x00, 0x00, 0x00
        /*0020*/ 	.byte	0x00, 0x00, 0x00, 0x00


//--------------------- .nv.info._Z18scan_workefficientPfS_i --------------------------
	.section	.nv.info._Z18scan_workefficientPfS_i,"",@"SHT_CUDA_INFO"
	.sectionflags	@""
	.align	4


	//----- nvinfo : EIATTR_CUDA_API_VERSION
	.align		4
        /*0000*/ 	.byte	0x04, 0x37
        /*0002*/ 	.short	(.L_7 - .L_6)
.L_6:
        /*0004*/ 	.word	0x00000082


	//----- nvinfo : EIATTR_KPARAM_INFO
	.align		4
.L_7:
        /*0008*/ 	.byte	0x04, 0x17
        /*000a*/ 	.short	(.L_9 - .L_8)
.L_8:
        /*000c*/ 	.word	0x00000000
        /*0010*/ 	.short	0x0002
        /*0012*/ 	.short	0x0010
        /*0014*/ 	.byte	0x00, 0xf0, 0x11, 0x00


	//----- nvinfo : EIATTR_KPARAM_INFO
	.align		4
.L_9:
        /*0018*/ 	.byte	0x04, 0x17
        /*001a*/ 	.short	(.L_11 - .L_10)
.L_10:
        /*001c*/ 	.word	0x00000000
        /*0020*/ 	.short	0x0001
        /*0022*/ 	.short	0x0008
        /*0024*/ 	.byte	0x00, 0xf0, 0x21, 0x00


	//----- nvinfo : EIATTR_KPARAM_INFO
	.align		4
.L_11:
        /*0028*/ 	.byte	0x04, 0x17
        /*002a*/ 	.short	(.L_13 - .L_12)
.L_12:
        /*002c*/ 	.word	0x00000000
        /*0030*/ 	.short	0x0000
        /*0032*/ 	.short	0x0000
        /*0034*/ 	.byte	0x00, 0xf0, 0x21, 0x00


	//----- nvinfo : EIATTR_SPARSE_MMA_MASK
	.align		4
.L_13:
        /*0038*/ 	.byte	0x03, 0x50
        /*003a*/ 	.short	0x0000


	//----- nvinfo : EIATTR_MAXREG_COUNT
	.align		4
        /*003c*/ 	.byte	0x03, 0x1b
        /*003e*/ 	.short	0x00ff


	//----- nvinfo : EIATTR_NUM_BARRIERS
	.align		4
        /*0040*/ 	.byte	0x02, 0x4c
        /*0042*/ 	.byte	0x01
	.zero		1


	//----- nvinfo : EIATTR_MERCURY_ISA_VERSION
	.align		4
        /*0044*/ 	.byte	0x03, 0x5f
        /*0046*/ 	.short	0x0101


	//----- nvinfo : EIATTR_VRC_CTA_INIT_COUNT
	.align		4
        /*0048*/ 	.byte	0x02, 0x4a
	.zero		1
	.zero		1


	//----- nvinfo : EIATTR_EXIT_INSTR_OFFSETS
	.align		4
        /*004c*/ 	.byte	0x04, 0x1c
        /*004e*/ 	.short	(.L_15 - .L_14)


	//   ....[0]....
.L_14:
        /*0050*/ 	.word	0x00000490


	//----- nvinfo : EIATTR_CRS_STACK_SIZE
	.align		4
.L_15:
        /*0054*/ 	.byte	0x04, 0x1e
        /*0056*/ 	.short	(.L_17 - .L_16)
.L_16:
        /*0058*/ 	.word	0x00000000


	//----- nvinfo : EIATTR_CBANK_PARAM_SIZE
	.align		4
.L_17:
        /*005c*/ 	.byte	0x03, 0x19
        /*005e*/ 	.short	0x0014


	//----- nvinfo : EIATTR_PARAM_CBANK
	.align		4
        /*0060*/ 	.byte	0x04, 0x0a
        /*0062*/ 	.short	(.L_19 - .L_18)
	.align		4
.L_18:
        /*0064*/ 	.word	index@(.nv.constant0._Z18scan_workefficientPfS_i)
        /*0068*/ 	.short	0x0380
        /*006a*/ 	.short	0x0014


	//----- nvinfo : EIATTR_SW_WAR
	.align		4
.L_19:
        /*006c*/ 	.byte	0x04, 0x36
        /*006e*/ 	.short	(.L_21 - .L_20)
.L_20:
        /*0070*/ 	.word	0x00000008
.L_21:


//--------------------- .nv.callgraph             --------------------------
	.section	.nv.callgraph,"",@"SHT_CUDA_CALLGRAPH"
	.align	4
	.sectionentsize	8
	.align		4
        /*0000*/ 	.word	0x00000000
	.align		4
        /*0004*/ 	.word	0xffffffff
	.align		4
        /*0008*/ 	.word	0x00000000
	.align		4
        /*000c*/ 	.word	0xfffffffe
	.align		4
        /*0010*/ 	.word	0x00000000
	.align		4
        /*0014*/ 	.word	0xfffffffd
	.align		4
        /*0018*/ 	.word	0x00000000
	.align		4
        /*001c*/ 	.word	0xfffffffc


//--------------------- .text._Z18scan_workefficientPfS_i --------------------------
	.section	.text._Z18scan_workefficientPfS_i,"ax",@progbits
	.align	128
.text._Z18scan_workefficientPfS_i:
        .type           _Z18scan_workefficientPfS_i,@function
        .size           _Z18scan_workefficientPfS_i,(.L_x_10 - _Z18scan_workefficientPfS_i)
        .other          _Z18scan_workefficientPfS_i,@"STO_CUDA_ENTRY STV_DEFAULT"
_Z18scan_workefficientPfS_i:
[----:B------:R-:W-:Y:S01]  /*0000*/  LDC R1, c[0x0][0x37c] ;  /* 0x0000df00ff017b82 */ /* 0x000fe20000000800 */
[----:B------:R-:W0:Y:S07]  /*0010*/  S2R R9, SR_TID.X ;  /* 0x0000000000097919 */ /* 0x000e2e0000002100 */
[----:B------:R-:W1:Y:S01]  /*0020*/  LDC.64 R2, c[0x0][0x388] ;  /* 0x0000e200ff027b82 */ /* 0x000e620000000a00 */
[----:B------:R-:W2:Y:S01]  /*0030*/  LDCU.64 UR6, c[0x0][0x358] ;  /* 0x00006b00ff0677ac */ /* 0x000ea20008000a00 */
[----:B0-----:R-:W-:-:S04]  /*0040*/  IMAD.SHL.U32 R0, R9, 0x2, RZ ;  /* 0x0000000209007824 */ /* 0x001fc800078e00ff */
[----:B-1----:R-:W-:-:S05]  /*0050*/  IMAD.WIDE R2, R0, 0x4, R2 ;  /* 0x0000000400027825 */ /* 0x002fca00078e0202 */
[----:B--2---:R-:W2:Y:S04]  /*0060*/  LDG.E R6, desc[UR6][R2.64] ;  /* 0x0000000602067981 */ /* 0x004ea8000c1e1900 */
[----:B------:R-:W2:Y:S01]  /*0070*/  LDG.E R7, desc[UR6][R2.64+0x4] ;  /* 0x0000040602077981 */ /* 0x000ea2000c1e1900 */
[----:B------:R-:W0:Y:S01]  /*0080*/  S2UR UR5, SR_CgaCtaId ;  /* 0x00000000000579c3 */ /* 0x000e220000008800 */
[----:B------:R-:W-:Y:S02]  /*0090*/  UMOV UR4, 0x400 ;  /* 0x0000040000047882 */ /* 0x000fe40000000000 */
[----:B0-----:R-:W-:Y:S01]  /*00a0*/  ULEA UR4, UR5, UR4, 0x18 ;  /* 0x0000000405047291 */ /* 0x001fe2000f8ec0ff */
[----:B------:R-:W0:Y:S05]  /*00b0*/  LDCU UR5, c[0x0][0x390] ;  /* 0x00007200ff0577ac */ /* 0x000e2a0008000800 */
[----:B------:R-:W-:Y:S01]  /*00c0*/  LEA R4, R0, UR4, 0x2 ;  /* 0x0000000400047c11 */ /* 0x000fe2000f8e10ff */
[----:B0-----:R-:W-:-:S04]  /*00d0*/  USHF.R.S32.HI UR5, URZ, 0x1, UR5 ;  /* 0x00000001ff057899 */ /* 0x001fc80008011405 */
[----:B------:R-:W-:Y:S01]  /*00e0*/  UISETP.GT.AND UP0, UPT, UR5, URZ, UPT ;  /* 0x000000ff0500728c */ /* 0x000fe2000bf04270 */
[----:B--2---:R0:W-:Y:S08]  /*00f0*/  STS.64 [R4], R6 ;  /* 0x0000000604007388 */ /* 0x0041f00000000a00 */
[----:B------:R-:W-:Y:S05]  /*0100*/  BRA.U !UP0, `(.L_x_0) ;  /* 0x0000000108507547 */ /* 0x000fea000b800000 */
[----:B------:R-:W-:-:S07]  /*0110*/  HFMA2 R2, -RZ, RZ, 0, 5.9604644775390625e-08 ;  /* 0x00000001ff027431 */ /* 0x000fce00000001ff */
.L_x_3:
[----:B------:R-:W-:Y:S01]  /*0120*/  BAR.SYNC.DEFER_BLOCKING 0x0 ;  /* 0x0000000000007b1d */ /* 0x000fe20000010000 */
[----:B------:R-:W-:Y:S01]  /*0130*/  ISETP.LT.AND P0, PT, R9, UR5, PT ;  /* 0x0000000509007c0c */ /* 0x000fe2000bf01270 */
[----:B------:R-:W-:-:S04]  /*0140*/  USHF.R.S32.HI UR5, URZ, 0x1, UR5 ;  /* 0x00000001ff057899 */ /* 0x000fc80008011405 */
[----:B------:R-:W-:Y:S08]  /*0150*/  BSSY.RECONVERGENT B0, `(.L_x_1) ;  /* 0x000000b000007945 */ /* 0x000ff00003800200 */
[----:B-1----:R-:W-:Y:S05]  /*0160*/  @!P0 BRA `(.L_x_2) ;  /* 0x0000000000248947 */ /* 0x002fea0003800000 */
[----:B------:R-:W-:Y:S01]  /*0170*/  IADD3 R5, PT, PT, R0, 0x1, RZ ;  /* 0x0000000100057810 */ /* 0x000fe20007ffe0ff */
[----:B------:R-:W-:Y:S02]  /*0180*/  IMAD.SHL.U32 R8, R2, 0x4, RZ ;  /* 0x0000000402087824 */ /* 0x000fe400078e00ff */
[----:B------:R-:W-:Y:S02]  /*0190*/  VIADD R3, R0, 0x2 ;  /* 0x0000000200037836 */ /* 0x000fe40000000000 */
[-C--:B0-----:R-:W-:Y:S02]  /*01a0*/  IMAD R6, R5, R8.reuse, UR4 ;  /* 0x0000000405067e24 */ /* 0x081fe4000f8e0208 */
[----:B------:R-:W-:-:S04]  /*01b0*/  IMAD R3, R3, R8, UR4 ;  /* 0x0000000403037e24 */ /* 0x000fc8000f8e0208 */
[----:B------:R-:W-:Y:S04]  /*01c0*/  LDS R6, [R6+-0x4] ;  /* 0xfffffc0006067984 */ /* 0x000fe80000000800 */
[----:B------:R-:W0:Y:S02]  /*01d0*/  LDS R5, [R3+-0x4] ;  /* 0xfffffc0003057984 */ /* 0x000e240000000800 */
[----:B0-----:R-:W-:-:S05]  /*01e0*/  FADD R8, R5, R6 ;  /* 0x0000000605087221 */ /* 0x001fca0000000000 */
[----:B------:R1:W-:Y:S02]  /*01f0*/  STS [R3+-0x4], R8 ;  /* 0xfffffc0803007388 */ /* 0x0003e40000000800 */
.L_x_2:
[----:B------:R-:W-:Y:S05]  /*0200*/  BSYNC.RECONVERGENT B0 ;  /* 0x0000000000007941 */ /* 0x000fea0003800200 */
.L_x_1:
[----:B------:R-:W-:Y:S01]  /*0210*/  UISETP.GT.AND UP0, UPT, UR5, URZ, UPT ;  /* 0x000000ff0500728c */ /* 0x000fe2000bf04270 */
[----:B------:R-:W-:-:S08]  /*0220*/  SHF.L.U32 R2, R2, 0x1, RZ ;  /* 0x0000000102027819 */ /* 0x000fd000000006ff */
[----:B------:R-:W-:Y:S05]  /*0230*/  BRA.U UP0, `(.L_x_3) ;  /* 0xfffffffd00b87547 */ /* 0x000fea000b83ffff */
[----:B------:R-:W-:Y:S05]  /*0240*/  BRA `(.L_x_4) ;  /* 0x0000000000047947 */ /* 0x000fea0003800000 */
.L_x_0:
[----:B------:R-:W-:-:S07]  /*0250*/  IMAD.MOV.U32 R2, RZ, RZ, 0x1 ;  /* 0x00000001ff027424 */ /* 0x000fce00078e00ff */
.L_x_4:
[----:B------:R-:W1:Y:S01]  /*0260*/  LDC R5, c[0x0][0x390] ;  /* 0x0000e400ff057b82 */ /* 0x000e620000000800 */
[----:B------:R-:W-:-:S13]  /*0270*/  ISETP.NE.AND P0, PT, R9, RZ, PT ;  /* 0x000000ff0900720c */ /* 0x000fda0003f05270 */
[----:B-1----:R-:W-:-:S05]  /*0280*/  @!P0 LEA R3, R5, UR4, 0x2 ;  /* 0x0000000405038c11 */ /* 0x002fca000f8e10ff */
[----:B------:R1:W-:Y:S01]  /*0290*/  @!P0 STS [R3+-0x4], RZ ;  /* 0xfffffcff03008388 */ /* 0x0003e20000000800 */
[----:B------:R-:W-:-:S13]  /*02a0*/  ISETP.GT.AND P0, PT, R5, 0x1, PT ;  /* 0x000000010500780c */ /* 0x000fda0003f04270 */
[----:B-1----:R-:W-:Y:S05]  /*02b0*/  @!P0 BRA `(.L_x_5) ;  /* 0x00000000005c8947 */ /* 0x002fea0003800000 */
[----:B------:R-:W1:Y:S01]  /*02c0*/  LDCU UR8, c[0x0][0x390] ;  /* 0x00007200ff0877ac */ /* 0x000e620008000800 */
[----:B------:R-:W-:-:S05]  /*02d0*/  UMOV UR5, 0x1 ;  /* 0x0000000100057882 */ /* 0x000fca0000000000 */
.L_x_8:
[----:B------:R-:W-:Y:S01]  /*02e0*/  BAR.SYNC.DEFER_BLOCKING 0x0 ;  /* 0x0000000000007b1d */ /* 0x000fe20000010000 */
[----:B------:R-:W-:Y:S01]  /*02f0*/  ISETP.LT.AND P0, PT, R9, UR5, PT ;  /* 0x0000000509007c0c */ /* 0x000fe2000bf01270 */
[----:B------:R-:W-:Y:S01]  /*0300*/  USHF.L.U32 UR5, UR5, 0x1, URZ ;  /* 0x0000000105057899 */ /* 0x000fe200080006ff */
[----:B------:R-:W-:-:S03]  /*0310*/  SHF.R.S32.HI R2, RZ, 0x1, R2 ;  /* 0x00000001ff027819 */ /* 0x000fc60000011402 */
[----:B------:R-:W-:Y:S08]  /*0320*/  BSSY.RECONVERGENT B0, `(.L_x_6) ;  /* 0x000000e000007945 */ /* 0x000ff00003800200 */
[----:B--2---:R-:W-:Y:S05]  /*0330*/  @!P0 BRA `(.L_x_7) ;  /* 0x0000000000308947 */ /* 0x004fea0003800000 */
[----:B------:R-:W-:-:S05]  /*0340*/  IADD3 R3, PT, PT, R0, 0x2, RZ ;  /* 0x0000000200037810 */ /* 0x000fca0007ffe0ff */
[----:B------:R-:W-:-:S05]  /*0350*/  IMAD R3, R2, R3, RZ ;  /* 0x0000000302037224 */ /* 0x000fca00078e02ff */
[----:B0-----:R-:W-:Y:S01]  /*0360*/  LEA R6, R3, UR4, 0x2 ;  /* 0x0000000403067c11 */ /* 0x001fe2000f8e10ff */
[----:B------:R-:W-:-:S04]  /*0370*/  VIADD R3, R0, 0x1 ;  /* 0x0000000100037836 */ /* 0x000fc80000000000 */
[----:B------:R-:W0:Y:S01]  /*0380*/  LDS R8, [R6+-0x4] ;  /* 0xfffffc0006087984 */ /* 0x000e220000000800 */
[----:B------:R-:W-:-:S05]  /*0390*/  IMAD R3, R2, R3, RZ ;  /* 0x0000000302037224 */ /* 0x000fca00078e02ff */
[----:B------:R-:W-:-:S05]  /*03a0*/  LEA R3, R3, UR4, 0x2 ;  /* 0x0000000403037c11 */ /* 0x000fca000f8e10ff */
[----:B------:R-:W-:Y:S04]  /*03b0*/  LDS R5, [R3+-0x4] ;  /* 0xfffffc0003057984 */ /* 0x000fe80000000800 */
[----:B0-----:R-:W-:Y:S04]  /*03c0*/  STS [R3+-0x4], R8 ;  /* 0xfffffc0803007388 */ /* 0x001fe80000000800 */
[----:B------:R-:W0:Y:S02]  /*03d0*/  LDS R10, [R6+-0x4] ;  /* 0xfffffc00060a7984 */ /* 0x000e240000000800 */
[----:B0-----:R-:W-:-:S05]  /*03e0*/  FADD R5, R5, R10 ;  /* 0x0000000a05057221 */ /* 0x001fca0000000000 */
[----:B------:R2:W-:Y:S02]  /*03f0*/  STS [R6+-0x4], R5 ;  /* 0xfffffc0506007388 */ /* 0x0005e40000000800 */
.L_x_7:
[----:B-1----:R-:W-:Y:S05]  /*0400*/  BSYNC.RECONVERGENT B0 ;  /* 0x0000000000007941 */ /* 0x002fea0003800200 */
.L_x_6:
[----:B------:R-:W-:-:S09]  /*0410*/  UISETP.GE.AND UP0, UPT, UR5, UR8, UPT ;  /* 0x000000080500728c */ /* 0x000fd2000bf06270 */
[----:B------:R-:W-:Y:S05]  /*0420*/  BRA.U !UP0, `(.L_x_8) ;  /* 0xfffffffd08ac7547 */ /* 0x000fea000b83ffff */
.L_x_5:
[----:B------:R-:W-:Y:S08]  /*0430*/  BAR.SYNC.DEFER_BLOCKING 0x0 ;  /* 0x0000000000007b1d */ /* 0x000ff00000010000 */
[----:B------:R-:W1:Y:S01]  /*0440*/  LDC.64 R2, c[0x0][0x380] ;  /* 0x0000e000ff027b82 */ /* 0x000e620000000a00 */
[----:B0-2---:R-:W0:Y:S01]  /*0450*/  LDS.64 R4, [R4] ;  /* 0x0000000004047984 */ /* 0x005e220000000a00 */
[----:B-1----:R-:W-:-:S05]  /*0460*/  IMAD.WIDE R2, R0, 0x4, R2 ;  /* 0x0000000400027825 */ /* 0x002fca00078e0202 */
[----:B0-----:R-:W-:Y:S04]  /*0470*/  STG.E desc[UR6][R2.64], R4 ;  /* 0x0000000402007986 */ /* 0x001fe8000c101906 */
[----:B------:R-:W-:Y:S01]  /*0480*/  STG.E desc[UR6][R2.64+0x4], R5 ;  /* 0x0000040502007986 */ /* 0x000fe2000c101906 */
[----:B------:R-:W-:Y:S05]  /*0490*/  EXIT ;  /* 0x000000000000794d */ /* 0x000fea0003800000 */
.L_x_9:
[----:B------:R-:W-:-:S00]  /*04a0*/  BRA `(.L_x_9) ;  /* 0xfffffffc00fc7947 */ /* 0x000fc0000383ffff */
[----:B------:R-:W-:-:S00]  /*04b0*/  NOP ;  /* 0x0000000000007918 */ /* 0x000fc00000000000 */
        /* <DEDUP_REMOVED lines=12> */
.L_x_10:


//--------------------- .nv.shared._Z18scan_workefficientPfS_i --------------------------
	.section	.nv.shared._Z18scan_workefficientPfS_i,"aw",@nobits
	.sectionflags	@""
	.align	16
	.zero		1024


//--------------------- .nv.shared.reserved.0     --------------------------
	.section	.nv.shared.reserved.0,"aw",@nobits
	.weak		__nv_reservedSMEM_offset_0_alias
	.size		__nv_reservedSMEM_offset_0_alias, 0, 64
	.other		__nv_reservedSMEM_offset_0_alias,@"STO_CUDA_RESERVED_SHARED STV_DEFAULT"
__nv_reservedSMEM_offset_0_alias:
	.zero		0
	.zero		64


//--------------------- .nv.constant0._Z18scan_workefficientPfS_i --------------------------
	.section	.nv.constant0._Z18scan_workefficientPfS_i,"a",@progbits
	.sectionflags	@""
	.align	4
.nv.constant0._Z18scan_workefficientPfS_i:
	.zero		916


//--------------------- SYMBOLS --------------------------

	.type		.nv.reservedSmem.offset0,@object
	.size		.nv.reservedSmem.offset0,0x4
	.type		.nv.reservedSmem.cap,@object
	.size		.nv.reservedSmem.cap,0x4
